//
// Generated by NVIDIA NVVM Compiler
//
// Compiler Build ID: CL-36424714
// Cuda compilation tools, release 13.0, V13.0.88
// Based on NVVM 20.0.0
//

.version 9.0
.target sm_100
.address_size 64

	// .globl	_Z3addPfS_S_m

.visible .entry _Z3addPfS_S_m(
	.param .u64 .ptr .align 1 _Z3addPfS_S_m_param_0,
	.param .u64 .ptr .align 1 _Z3addPfS_S_m_param_1,
	.param .u64 .ptr .align 1 _Z3addPfS_S_m_param_2,
	.param .u64 _Z3addPfS_S_m_param_3
)
{
	.reg .pred 	%p<2>;
	.reg .b32 	%r<5>;
	.reg .b32 	%f<4>;
	.reg .b64 	%rd<13>;

	ld.param.u64 	%rd2, [_Z3addPfS_S_m_param_0];
	ld.param.u64 	%rd3, [_Z3addPfS_S_m_param_1];
	ld.param.u64 	%rd4, [_Z3addPfS_S_m_param_2];
	ld.param.u64 	%rd5, [_Z3addPfS_S_m_param_3];
	mov.u32 	%r1, %ctaid.x;
	mov.u32 	%r2, %ntid.x;
	mov.u32 	%r3, %tid.x;
	mad.lo.s32 	%r4, %r1, %r2, %r3;
	cvt.u64.u32 	%rd1, %r4;
	setp.le.u64 	%p1, %rd5, %rd1;
	@%p1 bra 	$L__BB0_2;
	cvta.to.global.u64 	%rd6, %rd2;
	cvta.to.global.u64 	%rd7, %rd3;
	cvta.to.global.u64 	%rd8, %rd4;
	shl.b64 	%rd9, %rd1, 2;
	add.s64 	%rd10, %rd6, %rd9;
	ld.global.f32 	%f1, [%rd10];
	add.s64 	%rd11, %rd7, %rd9;
	ld.global.f32 	%f2, [%rd11];
	add.f32 	%f3, %f1, %f2;
	add.s64 	%rd12, %rd8, %rd9;
	st.global.f32 	[%rd12], %f3;
$L__BB0_2:
	ret;

}
	// .globl	_Z6add_v2PfS_S_m
.visible .entry _Z6add_v2PfS_S_m(
	.param .u64 .ptr .align 1 _Z6add_v2PfS_S_m_param_0,
	.param .u64 .ptr .align 1 _Z6add_v2PfS_S_m_param_1,
	.param .u64 .ptr .align 1 _Z6add_v2PfS_S_m_param_2,
	.param .u64 _Z6add_v2PfS_S_m_param_3
)
{
	.reg .b32 	%r<8>;
	.reg .b32 	%f<49>;
	.reg .b64 	%rd<57>;

	ld.param.u64 	%rd1, [_Z6add_v2PfS_S_m_param_0];
	ld.param.u64 	%rd2, [_Z6add_v2PfS_S_m_param_1];
	ld.param.u64 	%rd3, [_Z6add_v2PfS_S_m_param_2];
	mov.u32 	%r1, %tid.x;
	mov.u32 	%r2, %ctaid.x;
	mov.u32 	%r3, %ntid.x;
	cvta.to.global.u64 	%rd4, %rd1;
	cvta.to.global.u64 	%rd5, %rd2;
	cvta.to.global.u64 	%rd6, %rd3;
	mul.lo.s32 	%r4, %r2, %r3;
	shl.b32 	%r5, %r4, 4;
	add.s32 	%r6, %r5, %r1;
	mul.wide.s32 	%rd7, %r6, 4;
	add.s64 	%rd8, %rd4, %rd7;
	ld.global.f32 	%f1, [%rd8];
	add.s64 	%rd9, %rd5, %rd7;
	ld.global.f32 	%f2, [%rd9];
	add.f32 	%f3, %f1, %f2;
	add.s64 	%rd10, %rd6, %rd7;
	st.global.f32 	[%rd10], %f3;
	shl.b32 	%r7, %r3, 2;
	cvt.u64.u32 	%rd11, %r7;
	add.s64 	%rd12, %rd8, %rd11;
	ld.global.f32 	%f4, [%rd12];
	add.s64 	%rd13, %rd9, %rd11;
	ld.global.f32 	%f5, [%rd13];
	add.f32 	%f6, %f4, %f5;
	add.s64 	%rd14, %rd10, %rd11;
	st.global.f32 	[%rd14], %f6;
	add.s64 	%rd15, %rd12, %rd11;
	ld.global.f32 	%f7, [%rd15];
	add.s64 	%rd16, %rd13, %rd11;
	ld.global.f32 	%f8, [%rd16];
	add.f32 	%f9, %f7, %f8;
	add.s64 	%rd17, %rd14, %rd11;
	st.global.f32 	[%rd17], %f9;
	add.s64 	%rd18, %rd15, %rd11;
	ld.global.f32 	%f10, [%rd18];
	add.s64 	%rd19, %rd16, %rd11;
	ld.global.f32 	%f11, [%rd19];
	add.f32 	%f12, %f10, %f11;
	add.s64 	%rd20, %rd17, %rd11;
	st.global.f32 	[%rd20], %f12;
	add.s64 	%rd21, %rd18, %rd11;
	ld.global.f32 	%f13, [%rd21];
	add.s64 	%rd22, %rd19, %rd11;
	ld.global.f32 	%f14, [%rd22];
	add.f32 	%f15, %f13, %f14;
	add.s64 	%rd23, %rd20, %rd11;
	st.global.f32 	[%rd23], %f15;
	add.s64 	%rd24, %rd21, %rd11;
	ld.global.f32 	%f16, [%rd24];
	add.s64 	%rd25, %rd22, %rd11;
	ld.global.f32 	%f17, [%rd25];
	add.f32 	%f18, %f16, %f17;
	add.s64 	%rd26, %rd23, %rd11;
	st.global.f32 	[%rd26], %f18;
	add.s64 	%rd27, %rd24, %rd11;
	ld.global.f32 	%f19, [%rd27];
	add.s64 	%rd28, %rd25, %rd11;
	ld.global.f32 	%f20, [%rd28];
	add.f32 	%f21, %f19, %f20;
	add.s64 	%rd29, %rd26, %rd11;
	st.global.f32 	[%rd29], %f21;
	add.s64 	%rd30, %rd27, %rd11;
	ld.global.f32 	%f22, [%rd30];
	add.s64 	%rd31, %rd28, %rd11;
	ld.global.f32 	%f23, [%rd31];
	add.f32 	%f24, %f22, %f23;
	add.s64 	%rd32, %rd29, %rd11;
	st.global.f32 	[%rd32], %f24;
	add.s64 	%rd33, %rd30, %rd11;
	ld.global.f32 	%f25, [%rd33];
	add.s64 	%rd34, %rd31, %rd11;
	ld.global.f32 	%f26, [%rd34];
	add.f32 	%f27, %f25, %f26;
	add.s64 	%rd35, %rd32, %rd11;
	st.global.f32 	[%rd35], %f27;
	add.s64 	%rd36, %rd33, %rd11;
	ld.global.f32 	%f28, [%rd36];
	add.s64 	%rd37, %rd34, %rd11;
	ld.global.f32 	%f29, [%rd37];
	add.f32 	%f30, %f28, %f29;
	add.s64 	%rd38, %rd35, %rd11;
	st.global.f32 	[%rd38], %f30;
	add.s64 	%rd39, %rd36, %rd11;
	ld.global.f32 	%f31, [%rd39];
	add.s64 	%rd40, %rd37, %rd11;
	ld.global.f32 	%f32, [%rd40];
	add.f32 	%f33, %f31, %f32;
	add.s64 	%rd41, %rd38, %rd11;
	st.global.f32 	[%rd41], %f33;
	add.s64 	%rd42, %rd39, %rd11;
	ld.global.f32 	%f34, [%rd42];
	add.s64 	%rd43, %rd40, %rd11;
	ld.global.f32 	%f35, [%rd43];
	add.f32 	%f36, %f34, %f35;
	add.s64 	%rd44, %rd41, %rd11;
	st.global.f32 	[%rd44], %f36;
	add.s64 	%rd45, %rd42, %rd11;
	ld.global.f32 	%f37, [%rd45];
	add.s64 	%rd46, %rd43, %rd11;
	ld.global.f32 	%f38, [%rd46];
	add.f32 	%f39, %f37, %f38;
	add.s64 	%rd47, %rd44, %rd11;
	st.global.f32 	[%rd47], %f39;
	add.s64 	%rd48, %rd45, %rd11;
	ld.global.f32 	%f40, [%rd48];
	add.s64 	%rd49, %rd46, %rd11;
	ld.global.f32 	%f41, [%rd49];
	add.f32 	%f42, %f40, %f41;
	add.s64 	%rd50, %rd47, %rd11;
	st.global.f32 	[%rd50], %f42;
	add.s64 	%rd51, %rd48, %rd11;
	ld.global.f32 	%f43, [%rd51];
	add.s64 	%rd52, %rd49, %rd11;
	ld.global.f32 	%f44, [%rd52];
	add.f32 	%f45, %f43, %f44;
	add.s64 	%rd53, %rd50, %rd11;
	st.global.f32 	[%rd53], %f45;
	add.s64 	%rd54, %rd51, %rd11;
	ld.global.f32 	%f46, [%rd54];
	add.s64 	%rd55, %rd52, %rd11;
	ld.global.f32 	%f47, [%rd55];
	add.f32 	%f48, %f46, %f47;
	add.s64 	%rd56, %rd53, %rd11;
	st.global.f32 	[%rd56], %f48;
	ret;

}


// ===== COMPILED SASS (sm_100) =====

	.target	sm_100

	.elftype	@"ET_EXEC"


//--------------------- .note.nv.tkinfo           --------------------------
	.section	.note.nv.tkinfo,"",@"SHT_NOTE"
	.sectionflags	@"SHF_NOTE_NV_TKINFO"
	.tkinfo
        /*0018*/ 	.word	0x00000002
        /*0030*/ 	.string	""
        /*0030*/ 	.string	"ptxas"
        /*0030*/ 	.string	"Cuda compilation tools, release 13.0, V13.0.88"
        /*0030*/ 	.string	"Build cuda_13.0.r13.0/compiler.36424714_0"
        /*0030*/ 	.string	"-arch sm_100 -m 64 "



//--------------------- .note.nv.cuinfo           --------------------------
	.section	.note.nv.cuinfo,"",@"SHT_NOTE"
	.sectionflags	@"SHF_NOTE_NV_CUINFO"
        /*0018*/ 	.short	0x0002
        /*001a*/ 	.short	0x0064
        /*001c*/ 	.short	0x0082
	.zero		2


//--------------------- .nv.info                  --------------------------
	.section	.nv.info,"",@"SHT_CUDA_INFO"
	.align	4


	//----- nvinfo : EIATTR_REGCOUNT
	.align		4
        /*0000*/ 	.byte	0x04, 0x2f
        /*0002*/ 	.short	(.L_1 - .L_0)
	.align		4
.L_0:
        /*0004*/ 	.word	index@(_Z3addPfS_S_m)
        /*0008*/ 	.word	0x0000000c


	//----- nvinfo : EIATTR_FRAME_SIZE
	.align		4
.L_1:
        /*000c*/ 	.byte	0x04, 0x11
        /*000e*/ 	.short	(.L_3 - .L_2)
	.align		4
.L_2:
        /*0010*/ 	.word	index@(_Z3addPfS_S_m)
        /*0014*/ 	.word	0x00000000


	//----- nvinfo : EIATTR_REGCOUNT
	.align		4
.L_3:
        /*0018*/ 	.byte	0x04, 0x2f
        /*001a*/ 	.short	(.L_5 - .L_4)
	.align		4
.L_4:
        /*001c*/ 	.word	index@(_Z6add_v2PfS_S_m)
        /*0020*/ 	.word	0x00000014


	//----- nvinfo : EIATTR_FRAME_SIZE
	.align		4
.L_5:
        /*0024*/ 	.byte	0x04, 0x11
        /*0026*/ 	.short	(.L_7 - .L_6)
	.align		4
.L_6:
        /*0028*/ 	.word	index@(_Z6add_v2PfS_S_m)
        /*002c*/ 	.word	0x00000000


	//----- nvinfo : EIATTR_MIN_STACK_SIZE
	.align		4
.L_7:
        /*0030*/ 	.byte	0x04, 0x12
        /*0032*/ 	.short	(.L_9 - .L_8)
	.align		4
.L_8:
        /*0034*/ 	.word	index@(_Z6add_v2PfS_S_m)
        /*0038*/ 	.word	0x00000000


	//----- nvinfo : EIATTR_MIN_STACK_SIZE
	.align		4
.L_9:
        /*003c*/ 	.byte	0x04, 0x12
        /*003e*/ 	.short	(.L_11 - .L_10)
	.align		4
.L_10:
        /*0040*/ 	.word	index@(_Z3addPfS_S_m)
        /*0044*/ 	.word	0x00000000
.L_11:


//--------------------- .nv.compat                --------------------------
	.section	.nv.compat,"",@"SHT_CUDA_COMPAT_INFO"
	.align	4
        /*0000*/ 	.byte	0x02, 0x09, 0x00, 0x00, 0x02, 0x02, 0x01, 0x00, 0x02, 0x05, 0x05, 0x00, 0x03, 0x07, 0x01, 0x01
        /*0010*/ 	.byte	0x02, 0x03, 0x00, 0x00, 0x02, 0x06, 0x01, 0x00, 0x04, 0x0b, 0x08, 0x00, 0x09, 0x00, 0x00, 0x00
        /*0020*/ 	.byte	0x00, 0x00, 0x00, 0x00


//--------------------- .nv.info._Z6add_v2PfS_S_m --------------------------
	.section	.nv.info._Z6add_v2PfS_S_m,"",@"SHT_CUDA_INFO"
	.sectionflags	@""
	.align	4


	//----- nvinfo : EIATTR_CUDA_API_VERSION
	.align		4
        /*0000*/ 	.byte	0x04, 0x37
        /*0002*/ 	.short	(.L_13 - .L_12)
.L_12:
        /*0004*/ 	.word	0x00000082


	//----- nvinfo : EIATTR_KPARAM_INFO
	.align		4
.L_13:
        /*0008*/ 	.byte	0x04, 0x17
        /*000a*/ 	.short	(.L_15 - .L_14)
.L_14:
        /*000c*/ 	.word	0x00000000
        /*0010*/ 	.short	0x0003
        /*0012*/ 	.short	0x0018
        /*0014*/ 	.byte	0x00, 0xf0, 0x21, 0x00


	//----- nvinfo : EIATTR_KPARAM_INFO
	.align		4
.L_15:
        /*0018*/ 	.byte	0x04, 0x17
        /*001a*/ 	.short	(.L_17 - .L_16)
.L_16:
        /*001c*/ 	.word	0x00000000
        /*0020*/ 	.short	0x0002
        /*0022*/ 	.short	0x0010
        /*0024*/ 	.byte	0x00, 0xf5, 0x21, 0x00


	//----- nvinfo : EIATTR_KPARAM_INFO
	.align		4
.L_17:
        /*0028*/ 	.byte	0x04, 0x17
        /*002a*/ 	.short	(.L_19 - .L_18)
.L_18:
        /*002c*/ 	.word	0x00000000
        /*0030*/ 	.short	0x0001
        /*0032*/ 	.short	0x0008
        /*0034*/ 	.byte	0x00, 0xf5, 0x21, 0x00


	//----- nvinfo : EIATTR_KPARAM_INFO
	.align		4
.L_19:
        /*0038*/ 	.byte	0x04, 0x17
        /*003a*/ 	.short	(.L_21 - .L_20)
.L_20:
        /*003c*/ 	.word	0x00000000
        /*0040*/ 	.short	0x0000
        /*0042*/ 	.short	0x0000
        /*0044*/ 	.byte	0x00, 0xf5, 0x21, 0x00


	//----- nvinfo : EIATTR_SPARSE_MMA_MASK
	.align		4
.L_21:
        /*0048*/ 	.byte	0x03, 0x50
        /*004a*/ 	.short	0x0000


	//----- nvinfo : EIATTR_MAXREG_COUNT
	.align		4
        /*004c*/ 	.byte	0x03, 0x1b
        /*004e*/ 	.short	0x00ff


	//----- nvinfo : EIATTR_MERCURY_ISA_VERSION
	.align		4
        /*0050*/ 	.byte	0x03, 0x5f
        /*0052*/ 	.short	0x0101


	//----- nvinfo : EIATTR_VRC_CTA_INIT_COUNT
	.align		4
        /*0054*/ 	.byte	0x02, 0x4a
	.zero		1
	.zero		1


	//----- nvinfo : EIATTR_EXIT_INSTR_OFFSETS
	.align		4
        /*0058*/ 	.byte	0x04, 0x1c
        /*005a*/ 	.short	(.L_23 - .L_22)


	//   ....[0]....
.L_22:
        /*005c*/ 	.word	0x00000a80


	//----- nvinfo : EIATTR_CBANK_PARAM_SIZE
	.align		4
.L_23:
        /*0060*/ 	.byte	0x03, 0x19
        /*0062*/ 	.short	0x0020


	//----- nvinfo : EIATTR_PARAM_CBANK
	.align		4
        /*0064*/ 	.byte	0x04, 0x0a
        /*0066*/ 	.short	(.L_25 - .L_24)
	.align		4
.L_24:
        /*0068*/ 	.word	index@(.nv.constant0._Z6add_v2PfS_S_m)
        /*006c*/ 	.short	0x0380
        /*006e*/ 	.short	0x0020


	//----- nvinfo : EIATTR_SW_WAR
	.align		4
.L_25:
        /*0070*/ 	.byte	0x04, 0x36
        /*0072*/ 	.short	(.L_27 - .L_26)
.L_26:
        /*0074*/ 	.word	0x00000008
.L_27:


//--------------------- .nv.info._Z3addPfS_S_m    --------------------------
	.section	.nv.info._Z3addPfS_S_m,"",@"SHT_CUDA_INFO"
	.sectionflags	@""
	.align	4


	//----- nvinfo : EIATTR_CUDA_API_VERSION
	.align		4
        /*0000*/ 	.byte	0x04, 0x37
        /*0002*/ 	.short	(.L_29 - .L_28)
.L_28:
        /*0004*/ 	.word	0x00000082


	//----- nvinfo : EIATTR_KPARAM_INFO
	.align		4
.L_29:
        /*0008*/ 	.byte	0x04, 0x17
        /*000a*/ 	.short	(.L_31 - .L_30)
.L_30:
        /*000c*/ 	.word	0x00000000
        /*0010*/ 	.short	0x0003
        /*0012*/ 	.short	0x0018
        /*0014*/ 	.byte	0x00, 0xf0, 0x21, 0x00


	//----- nvinfo : EIATTR_KPARAM_INFO
	.align		4
.L_31:
        /*0018*/ 	.byte	0x04, 0x17
        /*001a*/ 	.short	(.L_33 - .L_32)
.L_32:
        /*001c*/ 	.word	0x00000000
        /*0020*/ 	.short	0x0002
        /*0022*/ 	.short	0x0010
        /*0024*/ 	.byte	0x00, 0xf5, 0x21, 0x00


	//----- nvinfo : EIATTR_KPARAM_INFO
	.align		4
.L_33:
        /*0028*/ 	.byte	0x04, 0x17
        /*002a*/ 	.short	(.L_35 - .L_34)
.L_34:
        /*002c*/ 	.word	0x00000000
        /*0030*/ 	.short	0x0001
        /*0032*/ 	.short	0x0008
        /*0034*/ 	.byte	0x00, 0xf5, 0x21, 0x00


	//----- nvinfo : EIATTR_KPARAM_INFO
	.align		4
.L_35:
        /*0038*/ 	.byte	0x04, 0x17
        /*003a*/ 	.short	(.L_37 - .L_36)
.L_36:
        /*003c*/ 	.word	0x00000000
        /*0040*/ 	.short	0x0000
        /*0042*/ 	.short	0x0000
        /*0044*/ 	.byte	0x00, 0xf5, 0x21, 0x00


	//----- nvinfo : EIATTR_SPARSE_MMA_MASK
	.align		4
.L_37:
        /*0048*/ 	.byte	0x03, 0x50
        /*004a*/ 	.short	0x0000


	//----- nvinfo : EIATTR_MAXREG_COUNT
	.align		4
        /*004c*/ 	.byte	0x03, 0x1b
        /*004e*/ 	.short	0x00ff


	//----- nvinfo : EIATTR_MERCURY_ISA_VERSION
	.align		4
        /*0050*/ 	.byte	0x03, 0x5f
        /*0052*/ 	.short	0x0101


	//----- nvinfo : EIATTR_VRC_CTA_INIT_COUNT
	.align		4
        /*0054*/ 	.byte	0x02, 0x4a
	.zero		1
	.zero		1


	//----- nvinfo : EIATTR_EXIT_INSTR_OFFSETS
	.align		4
        /*0058*/ 	.byte	0x04, 0x1c
        /*005a*/ 	.short	(.L_39 - .L_38)


	//   ....[0]....
.L_38:
        /*005c*/ 	.word	0x00000080


	//   ....[1]....
        /*0060*/ 	.word	0x00000180


	//----- nvinfo : EIATTR_CBANK_PARAM_SIZE
	.align		4
.L_39:
        /*0064*/ 	.byte	0x03, 0x19
        /*0066*/ 	.short	0x0020


	//----- nvinfo : EIATTR_PARAM_CBANK
	.align		4
        /*0068*/ 	.byte	0x04, 0x0a
        /*006a*/ 	.short	(.L_41 - .L_40)
	.align		4
.L_40:
        /*006c*/ 	.word	index@(.nv.constant0._Z3addPfS_S_m)
        /*0070*/ 	.short	0x0380
        /*0072*/ 	.short	0x0020


	//----- nvinfo : EIATTR_SW_WAR
	.align		4
.L_41:
        /*0074*/ 	.byte	0x04, 0x36
        /*0076*/ 	.short	(.L_43 - .L_42)
.L_42:
        /*0078*/ 	.word	0x00000008
.L_43:


//--------------------- .nv.callgraph             --------------------------
	.section	.nv.callgraph,"",@"SHT_CUDA_CALLGRAPH"
	.align	4
	.sectionentsize	8
	.align		4
        /*0000*/ 	.word	0x00000000
	.align		4
        /*0004*/ 	.word	0xffffffff
	.align		4
        /*0008*/ 	.word	0x00000000
	.align		4
        /*000c*/ 	.word	0xfffffffe
	.align		4
        /*0010*/ 	.word	0x00000000
	.align		4
        /*0014*/ 	.word	0xfffffffd
	.align		4
        /*0018*/ 	.word	0x00000000
	.align		4
        /*001c*/ 	.word	0xfffffffc


//--------------------- .text._Z6add_v2PfS_S_m    --------------------------
	.section	.text._Z6add_v2PfS_S_m,"ax",@progbits
	.align	128
        .global         _Z6add_v2PfS_S_m
        .type           _Z6add_v2PfS_S_m,@function
        .size           _Z6add_v2PfS_S_m,(.L_x_2 - _Z6add_v2PfS_S_m)
        .other          _Z6add_v2PfS_S_m,@"STO_CUDA_ENTRY STV_DEFAULT"
_Z6add_v2PfS_S_m:
.text._Z6add_v2PfS_S_m:
[----:B------:R-:W-:Y:S01]  /*0000*/  LDC R1, c[0x0][0x37c] ;  /* 0x0000df00ff017b82 */ /* 0x000fe20000000800 */
[----:B------:R-:W0:Y:S07]  /*0010*/  S2R R9, SR_TID.X ;  /* 0x0000000000097919 */ /* 0x000e2e0000002100 */
[----:B------:R-:W1:Y:S01]  /*0020*/  S2UR UR6, SR_CTAID.X ;  /* 0x00000000000679c3 */ /* 0x000e620000002500 */
[----:B------:R-:W2:Y:S07]  /*0030*/  LDCU.64 UR4, c[0x0][0x358] ;  /* 0x00006b00ff0477ac */ /* 0x000eae0008000a00 */
[----:B------:R-:W1:Y:S08]  /*0040*/  LDC R8, c[0x0][0x360] ;  /* 0x0000d800ff087b82 */ /* 0x000e700000000800 */
[----:B------:R-:W3:Y:S08]  /*0050*/  LDC.64 R2, c[0x0][0x380] ;  /* 0x0000e000ff027b82 */ /* 0x000ef00000000a00 */
[----:B------:R-:W4:Y:S01]  /*0060*/  LDC.64 R4, c[0x0][0x388] ;  /* 0x0000e200ff047b82 */ /* 0x000f220000000a00 */
[----:B-1----:R-:W-:-:S07]  /*0070*/  IMAD R0, R8, UR6, RZ ;  /* 0x0000000608007c24 */ /* 0x002fce000f8e02ff */
[----:B------:R-:W1:Y:S01]  /*0080*/  LDC.64 R6, c[0x0][0x390] ;  /* 0x0000e400ff067b82 */ /* 0x000e620000000a00 */
[----:B0-----:R-:W-:-:S04]  /*0090*/  IMAD R9, R0, 0x10, R9 ;  /* 0x0000001000097824 */ /* 0x001fc800078e0209 */
[----:B---3--:R-:W-:-:S05]  /*00a0*/  IMAD.WIDE R2, R9, 0x4, R2 ;  /* 0x0000000409027825 */ /* 0x008fca00078e0202 */
[----:B--2---:R-:W2:Y:S01]  /*00b0*/  LDG.E R11, desc[UR4][R2.64] ;  /* 0x00000004020b7981 */ /* 0x004ea2000c1e1900 */
[----:B----4-:R-:W-:-:S05]  /*00c0*/  IMAD.WIDE R4, R9, 0x4, R4 ;  /* 0x0000000409047825 */ /* 0x010fca00078e0204 */
[----:B------:R-:W2:Y:S01]  /*00d0*/  LDG.E R12, desc[UR4][R4.64] ;  /* 0x00000004040c7981 */ /* 0x000ea2000c1e1900 */
[----:B------:R-:W-:-:S05]  /*00e0*/  IMAD.SHL.U32 R0, R8, 0x4, RZ ;  /* 0x0000000408007824 */ /* 0x000fca00078e00ff */
[-C--:B------:R-:W-:Y:S02]  /*00f0*/  IADD3 R8, P0, PT, R2, R0.reuse, RZ ;  /* 0x0000000002087210 */ /* 0x080fe40007f1e0ff */
[----:B------:R-:W-:Y:S01]  /*0100*/  IADD3 R10, P1, PT, R4, R0, RZ ;  /* 0x00000000040a7210 */ /* 0x000fe20007f3e0ff */
[----:B-1----:R-:W-:-:S04]  /*0110*/  IMAD.WIDE R6, R9, 0x4, R6 ;  /* 0x0000000409067825 */ /* 0x002fc800078e0206 */
[----:B------:R-:W-:Y:S02]  /*0120*/  IMAD.X R9, RZ, RZ, R3, P0 ;  /* 0x000000ffff097224 */ /* 0x000fe400000e0603 */
[----:B--2---:R-:W-:Y:S01]  /*0130*/  FADD R15, R11, R12 ;  /* 0x0000000c0b0f7221 */ /* 0x004fe20000000000 */
[----:B------:R-:W-:-:S04]  /*0140*/  IADD3.X R11, PT, PT, RZ, R5, RZ, P1, !PT ;  /* 0x00000005ff0b7210 */ /* 0x000fc80000ffe4ff */
[----:B------:R0:W-:Y:S04]  /*0150*/  STG.E desc[UR4][R6.64], R15 ;  /* 0x0000000f06007986 */ /* 0x0001e8000c101904 */
[----:B------:R-:W2:Y:S04]  /*0160*/  LDG.E R14, desc[UR4][R8.64] ;  /* 0x00000004080e7981 */ /* 0x000ea8000c1e1900 */
[----:B------:R-:W2:Y:S01]  /*0170*/  LDG.E R17, desc[UR4][R10.64] ;  /* 0x000000040a117981 */ /* 0x000ea2000c1e1900 */
[----:B------:R-:W-:Y:S02]  /*0180*/  IADD3 R2, P0, PT, R6, R0, RZ ;  /* 0x0000000006027210 */ /* 0x000fe40007f1e0ff */
[----:B------:R-:W-:-:S02]  /*0190*/  IADD3 R4, P1, PT, R0, R8, RZ ;  /* 0x0000000800047210 */ /* 0x000fc40007f3e0ff */
[----:B------:R-:W-:Y:S01]  /*01a0*/  IADD3 R12, P2, PT, R0, R10, RZ ;  /* 0x0000000a000c7210 */ /* 0x000fe20007f5e0ff */
[----:B------:R-:W-:Y:S02]  /*01b0*/  IMAD.X R3, RZ, RZ, R7, P0 ;  /* 0x000000ffff037224 */ /* 0x000fe400000e0607 */
[----:B------:R-:W-:Y:S02]  /*01c0*/  IMAD.X R5, RZ, RZ, R9, P1 ;  /* 0x000000ffff057224 */ /* 0x000fe400008e0609 */
[----:B------:R-:W-:Y:S02]  /*01d0*/  IMAD.X R13, RZ, RZ, R11, P2 ;  /* 0x000000ffff0d7224 */ /* 0x000fe400010e060b */
[----:B--2---:R-:W-:-:S05]  /*01e0*/  FADD R17, R14, R17 ;  /* 0x000000110e117221 */ /* 0x004fca0000000000 */
[----:B------:R1:W-:Y:S04]  /*01f0*/  STG.E desc[UR4][R2.64], R17 ;  /* 0x0000001102007986 */ /* 0x0003e8000c101904 */
[----:B------:R-:W2:Y:S04]  /*0200*/  LDG.E R14, desc[UR4][R4.64] ;  /* 0x00000004040e7981 */ /* 0x000ea8000c1e1900 */
[----:B0-----:R-:W2:Y:S01]  /*0210*/  LDG.E R15, desc[UR4][R12.64] ;  /* 0x000000040c0f7981 */ /* 0x001ea2000c1e1900 */
[C---:B------:R-:W-:Y:S02]  /*0220*/  IADD3 R6, P0, PT, R0.reuse, R2, RZ ;  /* 0x0000000200067210 */ /* 0x040fe40007f1e0ff */
[----:B------:R-:W-:-:S02]  /*0230*/  IADD3 R8, P1, PT, R0, R4, RZ ;  /* 0x0000000400087210 */ /* 0x000fc40007f3e0ff */
[----:B------:R-:W-:Y:S02]  /*0240*/  IADD3 R10, P2, PT, R0, R12, RZ ;  /* 0x0000000c000a7210 */ /* 0x000fe40007f5e0ff */
[----:B------:R-:W-:Y:S01]  /*0250*/  IADD3.X R7, PT, PT, RZ, R3, RZ, P0, !PT ;  /* 0x00000003ff077210 */ /* 0x000fe200007fe4ff */
[----:B------:R-:W-:Y:S02]  /*0260*/  IMAD.X R9, RZ, RZ, R5, P1 ;  /* 0x000000ffff097224 */ /* 0x000fe400008e0605 */
[----:B------:R-:W-:Y:S02]  /*0270*/  IMAD.X R11, RZ, RZ, R13, P2 ;  /* 0x000000ffff0b7224 */ /* 0x000fe400010e060d */
[----:B--2---:R-:W-:-:S05]  /*0280*/  FADD R15, R14, R15 ;  /* 0x0000000f0e0f7221 */ /* 0x004fca0000000000 */
[----:B------:R0:W-:Y:S04]  /*0290*/  STG.E desc[UR4][R6.64], R15 ;  /* 0x0000000f06007986 */ /* 0x0001e8000c101904 */
[----:B------:R-:W2:Y:S04]  /*02a0*/  LDG.E R14, desc[UR4][R8.64] ;  /* 0x00000004080e7981 */ /* 0x000ea8000c1e1900 */
[----:B-1----:R-:W2:Y:S01]  /*02b0*/  LDG.E R17, desc[UR4][R10.64] ;  /* 0x000000040a117981 */ /* 0x002ea2000c1e1900 */
[C---:B------:R-:W-:Y:S02]  /*02c0*/  IADD3 R2, P0, PT, R0.reuse, R6, RZ ;  /* 0x0000000600027210 */ /* 0x040fe40007f1e0ff */
[----:B------:R-:W-:-:S02]  /*02d0*/  IADD3 R12, P2, PT, R0, R10, RZ ;  /* 0x0000000a000c7210 */ /* 0x000fc40007f5e0ff */
[----:B------:R-:W-:Y:S01]  /*02e0*/  IADD3 R4, P1, PT, R0, R8, RZ ;  /* 0x0000000800047210 */ /* 0x000fe20007f3e0ff */
[----:B------:R-:W-:Y:S02]  /*02f0*/  IMAD.X R3, RZ, RZ, R7, P0 ;  /* 0x000000ffff037224 */ /* 0x000fe400000e0607 */
[----:B------:R-:W-:Y:S01]  /*0300*/  IMAD.X R13, RZ, RZ, R11, P2 ;  /* 0x000000ffff0d7224 */ /* 0x000fe200010e060b */
[----:B------:R-:W-:Y:S01]  /*0310*/  IADD3.X R5, PT, PT, RZ, R9, RZ, P1, !PT ;  /* 0x00000009ff057210 */ /* 0x000fe20000ffe4ff */
[----:B--2---:R-:W-:-:S05]  /*0320*/  FADD R17, R14, R17 ;  /* 0x000000110e117221 */ /* 0x004fca0000000000 */
[----:B------:R1:W-:Y:S04]  /*0330*/  STG.E desc[UR4][R2.64], R17 ;  /* 0x0000001102007986 */ /* 0x0003e8000c101904 */
[----:B------:R-:W2:Y:S04]  /*0340*/  LDG.E R14, desc[UR4][R4.64] ;  /* 0x00000004040e7981 */ /* 0x000ea8000c1e1900 */
[----:B0-----:R-:W2:Y:S01]  /*0350*/  LDG.E R15, desc[UR4][R12.64] ;  /* 0x000000040c0f7981 */ /* 0x001ea2000c1e1900 */
        /* <DEDUP_REMOVED lines=107> */
[----:B------:R-:W-:Y:S04]  /*0a10*/  STG.E desc[UR4][R6.64], R15 ;  /* 0x0000000f06007986 */ /* 0x000fe8000c101904 */
[----:B------:R-:W2:Y:S04]  /*0a20*/  LDG.E R8, desc[UR4][R8.64] ;  /* 0x0000000408087981 */ /* 0x000ea8000c1e1900 */
[----:B------:R-:W2:Y:S01]  /*0a30*/  LDG.E R11, desc[UR4][R10.64] ;  /* 0x000000040a0b7981 */ /* 0x000ea2000c1e1900 */
[----:B-1----:R-:W-:-:S05]  /*0a40*/  IADD3 R2, P0, PT, R0, R6, RZ ;  /* 0x0000000600027210 */ /* 0x002fca0007f1e0ff */
[----:B------:R-:W-:Y:S02]  /*0a50*/  IMAD.X R3, RZ, RZ, R7, P0 ;  /* 0x000000ffff037224 */ /* 0x000fe400000e0607 */
[----:B--2---:R-:W-:-:S05]  /*0a60*/  FADD R5, R8, R11 ;  /* 0x0000000b08057221 */ /* 0x004fca0000000000 */
[----:B------:R-:W-:Y:S01]  /*0a70*/  STG.E desc[UR4][R2.64], R5 ;  /* 0x0000000502007986 */ /* 0x000fe2000c101904 */
[----:B------:R-:W-:Y:S05]  /*0a80*/  EXIT ;  /* 0x000000000000794d */ /* 0x000fea0003800000 */
.L_x_0:
[----:B------:R-:W-:-:S00]  /*0a90*/  BRA `(.L_x_0) ;  /* 0xfffffffc00fc7947 */ /* 0x000fc0000383ffff */
[----:B------:R-:W-:-:S00]  /*0aa0*/  NOP ;  /* 0x0000000000007918 */ /* 0x000fc00000000000 */
        /* <DEDUP_REMOVED lines=13> */
.L_x_2:


//--------------------- .text._Z3addPfS_S_m       --------------------------
	.section	.text._Z3addPfS_S_m,"ax",@progbits
	.align	128
        .global         _Z3addPfS_S_m
        .type           _Z3addPfS_S_m,@function
        .size           _Z3addPfS_S_m,(.L_x_3 - _Z3addPfS_S_m)
        .other          _Z3addPfS_S_m,@"STO_CUDA_ENTRY STV_DEFAULT"
_Z3addPfS_S_m:
.text._Z3addPfS_S_m:
[----:B------:R-:W-:Y:S01]  /*0000*/  LDC R1, c[0x0][0x37c] ;  /* 0x0000df00ff017b82 */ /* 0x000fe20000000800 */
[----:B------:R-:W0:Y:S07]  /*0010*/  S2R R3, SR_TID.X ;  /* 0x0000000000037919 */ /* 0x000e2e0000002100 */
[----:B------:R-:W0:Y:S01]  /*0020*/  S2UR UR4, SR_CTAID.X ;  /* 0x00000000000479c3 */ /* 0x000e220000002500 */
[----:B------:R-:W1:Y:S07]  /*0030*/  LDCU.64 UR6, c[0x0][0x398] ;  /* 0x00007300ff0677ac */ /* 0x000e6e0008000a00 */
[----:B------:R-:W0:Y:S02]  /*0040*/  LDC R0, c[0x0][0x360] ;  /* 0x0000d800ff007b82 */ /* 0x000e240000000800 */
[----:B0-----:R-:W-:-:S05]  /*0050*/  IMAD R0, R0, UR4, R3 ;  /* 0x0000000400007c24 */ /* 0x001fca000f8e0203 */
[----:B-1----:R-:W-:-:S04]  /*0060*/  ISETP.GE.U32.AND P0, PT, R0, UR6, PT ;  /* 0x0000000600007c0c */ /* 0x002fc8000bf06070 */
[----:B------:R-:W-:-:S13]  /*0070*/  ISETP.GE.U32.AND.EX P0, PT, RZ, UR7, PT, P0 ;  /* 0x00000007ff007c0c */ /* 0x000fda000bf06100 */
[----:B------:R-:W-:Y:S05]  /*0080*/  @P0 EXIT ;  /* 0x000000000000094d */ /* 0x000fea0003800000 */
[----:B------:R-:W0:Y:S01]  /*0090*/  LDCU.128 UR8, c[0x0][0x380] ;  /* 0x00007000ff0877ac */ /* 0x000e220008000c00 */
[----:B------:R-:W-:Y:S01]  /*00a0*/  IMAD.SHL.U32 R6, R0, 0x4, RZ ;  /* 0x0000000400067824 */ /* 0x000fe200078e00ff */
[----:B------:R-:W-:Y:S01]  /*00b0*/  SHF.R.U32.HI R0, RZ, 0x1e, R0 ;  /* 0x0000001eff007819 */ /* 0x000fe20000011600 */
[----:B------:R-:W1:Y:S01]  /*00c0*/  LDCU.64 UR4, c[0x0][0x358] ;  /* 0x00006b00ff0477ac */ /* 0x000e620008000a00 */
[----:B------:R-:W2:Y:S02]  /*00d0*/  LDCU.64 UR6, c[0x0][0x390] ;  /* 0x00007200ff0677ac */ /* 0x000ea40008000a00 */
[C---:B0-----:R-:W-:Y:S02]  /*00e0*/  IADD3 R4, P1, PT, R6.reuse, UR10, RZ ;  /* 0x0000000a06047c10 */ /* 0x041fe4000ff3e0ff */
[----:B------:R-:W-:Y:S02]  /*00f0*/  IADD3 R2, P0, PT, R6, UR8, RZ ;  /* 0x0000000806027c10 */ /* 0x000fe4000ff1e0ff */
[----:B------:R-:W-:-:S02]  /*0100*/  IADD3.X R5, PT, PT, R0, UR11, RZ, P1, !PT ;  /* 0x0000000b00057c10 */ /* 0x000fc40008ffe4ff */
[----:B------:R-:W-:-:S04]  /*0110*/  IADD3.X R3, PT, PT, R0, UR9, RZ, P0, !PT ;  /* 0x0000000900037c10 */ /* 0x000fc800087fe4ff */
[----:B-1----:R-:W3:Y:S04]  /*0120*/  LDG.E R5, desc[UR4][R4.64] ;  /* 0x0000000404057981 */ /* 0x002ee8000c1e1900 */
[----:B------:R-:W3:Y:S01]  /*0130*/  LDG.E R2, desc[UR4][R2.64] ;  /* 0x0000000402027981 */ /* 0x000ee2000c1e1900 */
[----:B--2---:R-:W-:-:S04]  /*0140*/  IADD3 R6, P0, PT, R6, UR6, RZ ;  /* 0x0000000606067c10 */ /* 0x004fc8000ff1e0ff */
[----:B------:R-:W-:Y:S01]  /*0150*/  IADD3.X R7, PT, PT, R0, UR7, RZ, P0, !PT ;  /* 0x0000000700077c10 */ /* 0x000fe200087fe4ff */
[----:B---3--:R-:W-:-:S05]  /*0160*/  FADD R9, R2, R5 ;  /* 0x0000000502097221 */ /* 0x008fca0000000000 */
[----:B------:R-:W-:Y:S01]  /*0170*/  STG.E desc[UR4][R6.64], R9 ;  /* 0x0000000906007986 */ /* 0x000fe2000c101904 */
[----:B------:R-:W-:Y:S05]  /*0180*/  EXIT ;  /* 0x000000000000794d */ /* 0x000fea0003800000 */
.L_x_1:
        /* <DEDUP_REMOVED lines=15> */
.L_x_3:


//--------------------- .nv.shared.reserved.0     --------------------------
	.section	.nv.shared.reserved.0,"aw",@nobits
	.weak		__nv_reservedSMEM_offset_0_alias
	.size		__nv_reservedSMEM_offset_0_alias, 0, 64
	.other		__nv_reservedSMEM_offset_0_alias,@"STO_CUDA_RESERVED_SHARED STV_DEFAULT"
__nv_reservedSMEM_offset_0_alias:
	.zero		0
	.zero		64


//--------------------- .nv.constant0._Z6add_v2PfS_S_m --------------------------
	.section	.nv.constant0._Z6add_v2PfS_S_m,"a",@progbits
	.sectionflags	@""
	.align	4
.nv.constant0._Z6add_v2PfS_S_m:
	.zero		928


//--------------------- .nv.constant0._Z3addPfS_S_m --------------------------
	.section	.nv.constant0._Z3addPfS_S_m,"a",@progbits
	.sectionflags	@""
	.align	4
.nv.constant0._Z3addPfS_S_m:
	.zero		928


//--------------------- SYMBOLS --------------------------

	.type		.nv.reservedSmem.offset0,@object
	.size		.nv.reservedSmem.offset0,0x4
